	.headerflags	@"EF_CUDA_TEXMODE_UNIFIED EF_CUDA_64BIT_ADDRESS EF_CUDA_ACCELERATORS EF_CUDA_SM90 EF_CUDA_VIRTUAL_SM(EF_CUDA_SM90)"
	.elftype	@"ET_EXEC"


//--------------------- .nv.info                  --------------------------
	.section	.nv.info,"",@"SHT_CUDA_INFO"
	.align	4


	//----- nvinfo : EIATTR_REGCOUNT
	.align		4
        /*0000*/ 	.byte	0x04, 0x2f
        /*0002*/ 	.short	(.L_3 - .L_2)
	.align		4
.L_2:
        /*0004*/ 	.word	index@(triton_poi_fused__native_batch_norm_legit_no_training_relu_25)
        /*0008*/ 	.word	0x00000012


	//----- nvinfo : EIATTR_MIN_STACK_SIZE
	.align		4
.L_3:
        /*000c*/ 	.byte	0x04, 0x12
        /*000e*/ 	.short	(.L_5 - .L_4)
	.align		4
.L_4:
        /*0010*/ 	.word	index@(triton_poi_fused__native_batch_norm_legit_no_training_relu_25)
        /*0014*/ 	.word	0x00000000


	//----- nvinfo : EIATTR_FRAME_SIZE
	.align		4
.L_5:
        /*0018*/ 	.byte	0x04, 0x11
        /*001a*/ 	.short	(.L_7 - .L_6)
	.align		4
.L_6:
        /*001c*/ 	.word	index@(triton_poi_fused__native_batch_norm_legit_no_training_relu_25)
        /*0020*/ 	.word	0x00000000


	//----- nvinfo : EIATTR_MIN_STACK_SIZE
	.align		4
.L_7:
        /*0024*/ 	.byte	0x04, 0x12
        /*0026*/ 	.short	(.L_9 - .L_8)
	.align		4
.L_8:
        /*0028*/ 	.word	index@(triton_poi_fused__native_batch_norm_legit_no_training_relu_25)
        /*002c*/ 	.word	0x00000000
.L_9:


//--------------------- .nv.info.triton_poi_fused__native_batch_norm_legit_no_training_relu_25 --------------------------
	.section	.nv.info.triton_poi_fused__native_batch_norm_legit_no_training_relu_25,"",@"SHT_CUDA_INFO"
	.sectionflags	@""
	.align	4


	//----- nvinfo : EIATTR_CUDA_API_VERSION
	.align		4
        /*0000*/ 	.byte	0x04, 0x37
        /*0002*/ 	.short	(.L_11 - .L_10)
.L_10:
        /*0004*/ 	.word	0x0000007c


	//----- nvinfo : EIATTR_KPARAM_INFO
	.align		4
.L_11:
        /*0008*/ 	.byte	0x04, 0x17
        /*000a*/ 	.short	(.L_13 - .L_12)
.L_12:
        /*000c*/ 	.word	0x00000000
        /*0010*/ 	.short	0x0006
        /*0012*/ 	.short	0x0030
        /*0014*/ 	.byte	0x00, 0xf0, 0x11, 0x00


	//----- nvinfo : EIATTR_KPARAM_INFO
	.align		4
.L_13:
        /*0018*/ 	.byte	0x04, 0x17
        /*001a*/ 	.short	(.L_15 - .L_14)
.L_14:
        /*001c*/ 	.word	0x00000000
        /*0020*/ 	.short	0x0005
        /*0022*/ 	.short	0x0028
        /*0024*/ 	.byte	0x00, 0xf4, 0x21, 0x00


	//----- nvinfo : EIATTR_KPARAM_INFO
	.align		4
.L_15:
        /*0028*/ 	.byte	0x04, 0x17
        /*002a*/ 	.short	(.L_17 - .L_16)
.L_16:
        /*002c*/ 	.word	0x00000000
        /*0030*/ 	.short	0x0004
        /*0032*/ 	.short	0x0020
        /*0034*/ 	.byte	0x00, 0xf4, 0x21, 0x00


	//----- nvinfo : EIATTR_KPARAM_INFO
	.align		4
.L_17:
        /*0038*/ 	.byte	0x04, 0x17
        /*003a*/ 	.short	(.L_19 - .L_18)
.L_18:
        /*003c*/ 	.word	0x00000000
        /*0040*/ 	.short	0x0003
        /*0042*/ 	.short	0x0018
        /*0044*/ 	.byte	0x00, 0xf4, 0x21, 0x00


	//----- nvinfo : EIATTR_KPARAM_INFO
	.align		4
.L_19:
        /*0048*/ 	.byte	0x04, 0x17
        /*004a*/ 	.short	(.L_21 - .L_20)
.L_20:
        /*004c*/ 	.word	0x00000000
        /*0050*/ 	.short	0x0002
        /*0052*/ 	.short	0x0010
        /*0054*/ 	.byte	0x00, 0xf4, 0x21, 0x00


	//----- nvinfo : EIATTR_KPARAM_INFO
	.align		4
.L_21:
        /*0058*/ 	.byte	0x04, 0x17
        /*005a*/ 	.short	(.L_23 - .L_22)
.L_22:
        /*005c*/ 	.word	0x00000000
        /*0060*/ 	.short	0x0001
        /*0062*/ 	.short	0x0008
        /*0064*/ 	.byte	0x00, 0xf4, 0x21, 0x00


	//----- nvinfo : EIATTR_KPARAM_INFO
	.align		4
.L_23:
        /*0068*/ 	.byte	0x04, 0x17
        /*006a*/ 	.short	(.L_25 - .L_24)
.L_24:
        /*006c*/ 	.word	0x00000000
        /*0070*/ 	.short	0x0000
        /*0072*/ 	.short	0x0000
        /*0074*/ 	.byte	0x00, 0xf4, 0x21, 0x00


	//----- nvinfo : EIATTR_SPARSE_MMA_MASK
	.align		4
.L_25:
        /*0078*/ 	.byte	0x03, 0x50
        /*007a*/ 	.short	0x0000


	//----- nvinfo : EIATTR_MAXREG_COUNT
	.align		4
        /*007c*/ 	.byte	0x03, 0x1b
        /*007e*/ 	.short	0x00ff


	//----- nvinfo : EIATTR_EXIT_INSTR_OFFSETS
	.align		4
        /*0080*/ 	.byte	0x04, 0x1c
        /*0082*/ 	.short	(.L_27 - .L_26)


	//   ....[0]....
.L_26:
        /*0084*/ 	.word	0x00000330


	//   ....[1]....
        /*0088*/ 	.word	0x00000350


	//----- nvinfo : EIATTR_REQNTID
	.align		4
.L_27:
        /*008c*/ 	.byte	0x04, 0x10
        /*008e*/ 	.short	(.L_29 - .L_28)
.L_28:
        /*0090*/ 	.word	0x00000080
        /*0094*/ 	.word	0x00000001
        /*0098*/ 	.word	0x00000001


	//----- nvinfo : EIATTR_CBANK_PARAM_SIZE
	.align		4
.L_29:
        /*009c*/ 	.byte	0x03, 0x19
        /*009e*/ 	.short	0x0034


	//----- nvinfo : EIATTR_PARAM_CBANK
	.align		4
        /*00a0*/ 	.byte	0x04, 0x0a
        /*00a2*/ 	.short	(.L_31 - .L_30)
	.align		4
.L_30:
        /*00a4*/ 	.word	index@(.nv.constant0.triton_poi_fused__native_batch_norm_legit_no_training_relu_25)
        /*00a8*/ 	.short	0x0210
        /*00aa*/ 	.short	0x0034


	//----- nvinfo : EIATTR_SW_WAR
	.align		4
.L_31:
        /*00ac*/ 	.byte	0x04, 0x36
        /*00ae*/ 	.short	(.L_33 - .L_32)
.L_32:
        /*00b0*/ 	.word	0x00000008
.L_33:


//--------------------- .nv.callgraph             --------------------------
	.section	.nv.callgraph,"",@"SHT_CUDA_CALLGRAPH"
	.align	4
	.sectionentsize	8
	.align		4
        /*0000*/ 	.word	0x00000000
	.align		4
        /*0004*/ 	.word	0xffffffff
	.align		4
        /*0008*/ 	.word	0x00000000
	.align		4
        /*000c*/ 	.word	0xfffffffe
	.align		4
        /*0010*/ 	.word	0x00000000
	.align		4
        /*0014*/ 	.word	0xfffffffd
	.align		4
        /*0018*/ 	.word	0x00000000
	.align		4
        /*001c*/ 	.word	0xfffffffc


//--------------------- .nv.constant4             --------------------------
	.section	.nv.constant4,"a",@progbits
	.align	8
	.align		8
.nv.constant4:
        /*0000*/ 	.dword	_$_str
	.align		8
        /*0008*/ 	.dword	_$_str_$_2


//--------------------- .text.triton_poi_fused__native_batch_norm_legit_no_training_relu_25 --------------------------
	.section	.text.triton_poi_fused__native_batch_norm_legit_no_training_relu_25,"ax",@progbits
	.align	128
        .global         triton_poi_fused__native_batch_norm_legit_no_training_relu_25
        .type           triton_poi_fused__native_batch_norm_legit_no_training_relu_25,@function
        .size           triton_poi_fused__native_batch_norm_legit_no_training_relu_25,(.L_x_1 - triton_poi_fused__native_batch_norm_legit_no_training_relu_25)
        .other          triton_poi_fused__native_batch_norm_legit_no_training_relu_25,@"STO_CUDA_ENTRY STV_DEFAULT"
triton_poi_fused__native_batch_norm_legit_no_training_relu_25:
.text.triton_poi_fused__native_batch_norm_legit_no_training_relu_25:
[----:B------:R-:W0:Y:S01]  /*0000*/  LDC R1, c[0x0][0x28] ;  /* 0x00000a00ff017b82 */ /* 0x000e220000000800 */
[----:B------:R-:W1:Y:S07]  /*0010*/  S2R R0, SR_TID.X ;  /* 0x0000000000007919 */ /* 0x000e6e0000002100 */
[----:B------:R-:W2:Y:S01]  /*0020*/  LDC.64 R8, c[0x0][0x220] ;  /* 0x00008800ff087b82 */ /* 0x000ea20000000a00 */
[----:B------:R-:W-:Y:S01]  /*0030*/  HFMA2.MMA R14, -RZ, RZ, 0, 0 ;  /* 0x00000000ff0e7435 */ /* 0x000fe200000001ff */
[----:B------:R-:W-:Y:S01]  /*0040*/  ULDC.64 UR4, c[0x0][0x208] ;  /* 0x0000820000047ab9 */ /* 0x000fe20000000a00 */
[----:B------:R-:W3:Y:S05]  /*0050*/  S2R R3, SR_CTAID.X ;  /* 0x0000000000037919 */ /* 0x000eea0000002500 */
[----:B------:R-:W4:Y:S08]  /*0060*/  LDC.64 R6, c[0x0][0x218] ;  /* 0x00008600ff067b82 */ /* 0x000f300000000a00 */
[----:B------:R-:W5:Y:S08]  /*0070*/  LDC.64 R10, c[0x0][0x228] ;  /* 0x00008a00ff0a7b82 */ /* 0x000f700000000a00 */
[----:B------:R-:W4:Y:S01]  /*0080*/  LDC.64 R12, c[0x0][0x230] ;  /* 0x00008c00ff0c7b82 */ /* 0x000f220000000a00 */
[----:B-1----:R-:W-:-:S02]  /*0090*/  LOP3.LUT R0, R0, 0x7f, RZ, 0xc0, !PT ;  /* 0x0000007f00007812 */ /* 0x002fc400078ec0ff */
[----:B---3--:R-:W-:Y:S02]  /*00a0*/  SHF.R.S32.HI R2, RZ, 0x18, R3 ;  /* 0x00000018ff027819 */ /* 0x008fe40000011403 */
[----:B------:R-:W-:Y:S02]  /*00b0*/  LEA R0, R3, R0, 0x7 ;  /* 0x0000000003007211 */ /* 0x000fe400078e38ff */
[----:B------:R-:W-:Y:S02]  /*00c0*/  SGXT R3, R2, 0x1 ;  /* 0x000000010203781a */ /* 0x000fe40000000200 */
[----:B------:R-:W-:Y:S02]  /*00d0*/  ISETP.GE.AND P0, PT, R0, 0xc00, PT ;  /* 0x00000c000000780c */ /* 0x000fe40003f06270 */
[----:B------:R-:W-:-:S04]  /*00e0*/  LEA.HI R3, R3, R0, RZ, 0x4 ;  /* 0x0000000003037211 */ /* 0x000fc800078f20ff */
[----:B------:R-:W-:-:S05]  /*00f0*/  SHF.R.S32.HI R3, RZ, 0x4, R3 ;  /* 0x00000004ff037819 */ /* 0x000fca0000011403 */
[----:B------:R-:W-:-:S05]  /*0100*/  IMAD.HI R2, R3, 0x2aaaaaab, RZ ;  /* 0x2aaaaaab03027827 */ /* 0x000fca00078e02ff */
[----:B------:R-:W-:-:S04]  /*0110*/  SHF.R.U32.HI R5, RZ, 0x1f, R2 ;  /* 0x0000001fff057819 */ /* 0x000fc80000011602 */
[----:B------:R-:W-:Y:S02]  /*0120*/  LEA.HI R2, R2, R5, RZ, 0x1d ;  /* 0x0000000502027211 */ /* 0x000fe400078fe8ff */
[----:B------:R-:W1:Y:S03]  /*0130*/  LDC.64 R4, c[0x0][0x210] ;  /* 0x00008400ff047b82 */ /* 0x000e660000000a00 */
[----:B------:R-:W-:-:S04]  /*0140*/  IMAD R15, R2, -0x30, R3 ;  /* 0xffffffd0020f7824 */ /* 0x000fc800078e0203 */
[----:B--2---:R-:W-:-:S05]  /*0150*/  IMAD.WIDE R8, R15, 0x4, R8 ;  /* 0x000000040f087825 */ /* 0x004fca00078e0208 */
[----:B------:R5:W2:Y:S01]  /*0160*/  @!P0 LDG.E.EL R14, desc[UR4][R8.64] ;  /* 0x00000004080e8981 */ /* 0x000aa2000c2e1900 */
[----:B------:R-:W-:Y:S01]  /*0170*/  CS2R R2, SRZ ;  /* 0x0000000000027805 */ /* 0x000fe2000001ff00 */
[----:B----4-:R-:W-:-:S05]  /*0180*/  IMAD.WIDE R6, R15, 0x4, R6 ;  /* 0x000000040f067825 */ /* 0x010fca00078e0206 */
[----:B------:R3:W4:Y:S01]  /*0190*/  @!P0 LDG.E.EL R3, desc[UR4][R6.64] ;  /* 0x0000000406038981 */ /* 0x000722000c2e1900 */
[----:B-1----:R-:W-:-:S04]  /*01a0*/  IMAD.WIDE R4, R0, 0x4, R4 ;  /* 0x0000000400047825 */ /* 0x002fc800078e0204 */
[C---:B-----5:R-:W-:Y:S01]  /*01b0*/  IMAD.WIDE R8, R15.reuse, 0x4, R10 ;  /* 0x000000040f087825 */ /* 0x060fe200078e020a */
[----:B------:R1:W4:Y:S03]  /*01c0*/  @!P0 LDG.E R2, desc[UR4][R4.64] ;  /* 0x0000000404028981 */ /* 0x000326000c1e1900 */
[----:B0-----:R-:W-:Y:S01]  /*01d0*/  IMAD.WIDE R10, R15, 0x4, R12 ;  /* 0x000000040f0a7825 */ /* 0x001fe200078e020c */
[----:B------:R-:W-:-:S06]  /*01e0*/  CS2R R12, SRZ ;  /* 0x00000000000c7805 */ /* 0x000fcc000001ff00 */
[----:B------:R-:W5:Y:S01]  /*01f0*/  @!P0 LDG.E.EL R12, desc[UR4][R8.64] ;  /* 0x00000004080c8981 */ /* 0x000f62000c2e1900 */
[----:B---3--:R-:W-:Y:S01]  /*0200*/  MOV R6, 0x3e800000 ;  /* 0x3e80000000067802 */ /* 0x008fe20000000f00 */
[----:B-1----:R-:W0:Y:S02]  /*0210*/  LDC.64 R4, c[0x0][0x238] ;  /* 0x00008e00ff047b82 */ /* 0x002e240000000a00 */
[----:B------:R-:W5:Y:S01]  /*0220*/  @!P0 LDG.E.EL R13, desc[UR4][R10.64] ;  /* 0x000000040a0d8981 */ /* 0x000f62000c2e1900 */
[----:B--2---:R-:W-:-:S04]  /*0230*/  FADD R14, R14, 9.9999997473787516356e-06 ;  /* 0x3727c5ac0e0e7421 */ /* 0x004fc80000000000 */
[----:B------:R-:W1:Y:S02]  /*0240*/  MUFU.SQRT R15, R14 ;  /* 0x0000000e000f7308 */ /* 0x000e640000002000 */
[C---:B-1----:R-:W-:Y:S02]  /*0250*/  FSETP.GT.AND P1, PT, R15.reuse, 8.50705917302346158658e+37, PT ;  /* 0x7e8000000f00780b */ /* 0x042fe40003f24000 */
[----:B------:R-:W-:-:S11]  /*0260*/  FSETP.GEU.AND P2, PT, R15, 1.175494350822287508e-38, PT ;  /* 0x008000000f00780b */ /* 0x000fd60003f4e000 */
[----:B------:R-:W-:-:S04]  /*0270*/  @P1 FMUL R15, R15, 0.25 ;  /* 0x3e8000000f0f1820 */ /* 0x000fc80000400000 */
[----:B------:R-:W-:-:S06]  /*0280*/  @!P2 FMUL R15, R15, 16777216 ;  /* 0x4b8000000f0fa820 */ /* 0x000fcc0000400000 */
[----:B------:R-:W1:Y:S01]  /*0290*/  MUFU.RCP R15, R15 ;  /* 0x0000000f000f7308 */ /* 0x000e620000001000 */
[----:B------:R-:W-:Y:S01]  /*02a0*/  FSEL R6, R6, 1, P1 ;  /* 0x3f80000006067808 */ /* 0x000fe20000800000 */
[----:B----4-:R-:W-:-:S04]  /*02b0*/  FADD R2, -R3, R2 ;  /* 0x0000000203027221 */ /* 0x010fc80000000100 */
[----:B------:R-:W-:-:S04]  /*02c0*/  @!P2 FMUL R6, R6, 16777216 ;  /* 0x4b8000000606a820 */ /* 0x000fc80000400000 */
[----:B-1----:R-:W-:-:S04]  /*02d0*/  FMUL R3, R15, R6 ;  /* 0x000000060f037220 */ /* 0x002fc80000400000 */
[----:B------:R-:W-:-:S04]  /*02e0*/  FMUL R2, R2, R3 ;  /* 0x0000000302027220 */ /* 0x000fc80000400000 */
[----:B-----5:R-:W-:Y:S01]  /*02f0*/  FFMA R12, R2, R12, R13 ;  /* 0x0000000c020c7223 */ /* 0x020fe2000000000d */
[----:B0-----:R-:W-:-:S04]  /*0300*/  IMAD.WIDE R2, R0, 0x4, R4 ;  /* 0x0000000400027825 */ /* 0x001fc800078e0204 */
[----:B------:R-:W-:-:S04]  /*0310*/  FSETP.GEU.AND P1, PT, R12, RZ, PT ;  /* 0x000000ff0c00720b */ /* 0x000fc80003f2e000 */
[----:B------:R-:W-:Y:S01]  /*0320*/  FSEL R5, R12, RZ, P1 ;  /* 0x000000ff0c057208 */ /* 0x000fe20000800000 */
[----:B------:R-:W-:Y:S08]  /*0330*/  @P0 EXIT ;  /* 0x000000000000094d */ /* 0x000ff00003800000 */
[----:B------:R-:W-:Y:S01]  /*0340*/  STG.E desc[UR4][R2.64], R5 ;  /* 0x0000000502007986 */ /* 0x000fe2000c101904 */
[----:B------:R-:W-:Y:S05]  /*0350*/  EXIT ;  /* 0x000000000000794d */ /* 0x000fea0003800000 */
.L_x_0:
[----:B------:R-:W-:-:S00]  /*0360*/  BRA `(.L_x_0) ;  /* 0xfffffffc00fc7947 */ /* 0x000fc0000383ffff */
[----:B------:R-:W-:-:S00]  /*0370*/  NOP ;  /* 0x0000000000007918 */ /* 0x000fc00000000000 */
        /* <DEDUP_REMOVED lines=8> */
.L_x_1:


//--------------------- .nv.global.init           --------------------------
	.section	.nv.global.init,"aw",@progbits
.nv.global.init:
	.type		_$_str,@object
	.size		_$_str,(_$_str_$_2 - _$_str)
_$_str:
        /*0000*/ 	.byte	0x5f, 0x5f, 0x43, 0x55, 0x44, 0x41, 0x5f, 0x46, 0x54, 0x5a, 0x00
	.type		_$_str_$_2,@object
	.size		_$_str_$_2,(.L_1 - _$_str_$_2)
_$_str_$_2:
        /*000b*/ 	.byte	0x5f, 0x5f, 0x43, 0x55, 0x44, 0x41, 0x5f, 0x50, 0x52, 0x45, 0x43, 0x5f, 0x53, 0x51, 0x52, 0x54
        /*001b*/ 	.byte	0x00
.L_1:


//--------------------- .nv.constant0.triton_poi_fused__native_batch_norm_legit_no_training_relu_25 --------------------------
	.section	.nv.constant0.triton_poi_fused__native_batch_norm_legit_no_training_relu_25,"a",@progbits
	.sectionflags	@""
	.align	4
.nv.constant0.triton_poi_fused__native_batch_norm_legit_no_training_relu_25:
	.zero		580
